//
// Generated by NVIDIA NVVM Compiler
//
// Compiler Build ID: CL-36424714
// Cuda compilation tools, release 13.0, V13.0.88
// Based on NVVM 20.0.0
//

.version 9.0
.target sm_100
.address_size 64

	// .globl	_Z20matrix_transpose_colIfEvPT_S1_ii

.visible .entry _Z20matrix_transpose_colIfEvPT_S1_ii(
	.param .u64 .ptr .align 1 _Z20matrix_transpose_colIfEvPT_S1_ii_param_0,
	.param .u64 .ptr .align 1 _Z20matrix_transpose_colIfEvPT_S1_ii_param_1,
	.param .u32 _Z20matrix_transpose_colIfEvPT_S1_ii_param_2,
	.param .u32 _Z20matrix_transpose_colIfEvPT_S1_ii_param_3
)
{
	.reg .pred 	%p<4>;
	.reg .b32 	%r<13>;
	.reg .b32 	%f<2>;
	.reg .b64 	%rd<9>;

	ld.param.u64 	%rd1, [_Z20matrix_transpose_colIfEvPT_S1_ii_param_0];
	ld.param.u64 	%rd2, [_Z20matrix_transpose_colIfEvPT_S1_ii_param_1];
	ld.param.u32 	%r3, [_Z20matrix_transpose_colIfEvPT_S1_ii_param_2];
	ld.param.u32 	%r4, [_Z20matrix_transpose_colIfEvPT_S1_ii_param_3];
	mov.u32 	%r5, %tid.y;
	mov.u32 	%r6, %ntid.y;
	mov.u32 	%r7, %ctaid.y;
	mad.lo.s32 	%r1, %r6, %r7, %r5;
	mov.u32 	%r8, %tid.x;
	mov.u32 	%r9, %ntid.x;
	mov.u32 	%r10, %ctaid.x;
	mad.lo.s32 	%r2, %r9, %r10, %r8;
	setp.ge.u32 	%p1, %r1, %r3;
	setp.ge.u32 	%p2, %r2, %r4;
	or.pred  	%p3, %p1, %p2;
	@%p3 bra 	$L__BB0_2;
	cvta.to.global.u64 	%rd3, %rd1;
	cvta.to.global.u64 	%rd4, %rd2;
	mad.lo.s32 	%r11, %r3, %r2, %r1;
	mul.wide.u32 	%rd5, %r11, 4;
	add.s64 	%rd6, %rd3, %rd5;
	ld.global.f32 	%f1, [%rd6];
	mad.lo.s32 	%r12, %r4, %r1, %r2;
	mul.wide.u32 	%rd7, %r12, 4;
	add.s64 	%rd8, %rd4, %rd7;
	st.global.f32 	[%rd8], %f1;
$L__BB0_2:
	ret;

}


// ===== COMPILED SASS (sm_100) =====

	.target	sm_100

	.elftype	@"ET_EXEC"


//--------------------- .note.nv.tkinfo           --------------------------
	.section	.note.nv.tkinfo,"",@"SHT_NOTE"
	.sectionflags	@"SHF_NOTE_NV_TKINFO"
	.tkinfo
        /*0018*/ 	.word	0x00000002
        /*0030*/ 	.string	""
        /*0030*/ 	.string	"ptxas"
        /*0030*/ 	.string	"Cuda compilation tools, release 13.0, V13.0.88"
        /*0030*/ 	.string	"Build cuda_13.0.r13.0/compiler.36424714_0"
        /*0030*/ 	.string	"-arch sm_100 -m 64 "



//--------------------- .note.nv.cuinfo           --------------------------
	.section	.note.nv.cuinfo,"",@"SHT_NOTE"
	.sectionflags	@"SHF_NOTE_NV_CUINFO"
        /*0018*/ 	.short	0x0002
        /*001a*/ 	.short	0x0064
        /*001c*/ 	.short	0x0082
	.zero		2


//--------------------- .nv.info                  --------------------------
	.section	.nv.info,"",@"SHT_CUDA_INFO"
	.align	4


	//----- nvinfo : EIATTR_REGCOUNT
	.align		4
        /*0000*/ 	.byte	0x04, 0x2f
        /*0002*/ 	.short	(.L_1 - .L_0)
	.align		4
.L_0:
        /*0004*/ 	.word	index@(_Z20matrix_transpose_colIfEvPT_S1_ii)
        /*0008*/ 	.word	0x0000000a


	//----- nvinfo : EIATTR_FRAME_SIZE
	.align		4
.L_1:
        /*000c*/ 	.byte	0x04, 0x11
        /*000e*/ 	.short	(.L_3 - .L_2)
	.align		4
.L_2:
        /*0010*/ 	.word	index@(_Z20matrix_transpose_colIfEvPT_S1_ii)
        /*0014*/ 	.word	0x00000000


	//----- nvinfo : EIATTR_MIN_STACK_SIZE
	.align		4
.L_3:
        /*0018*/ 	.byte	0x04, 0x12
        /*001a*/ 	.short	(.L_5 - .L_4)
	.align		4
.L_4:
        /*001c*/ 	.word	index@(_Z20matrix_transpose_colIfEvPT_S1_ii)
        /*0020*/ 	.word	0x00000000
.L_5:


//--------------------- .nv.compat                --------------------------
	.section	.nv.compat,"",@"SHT_CUDA_COMPAT_INFO"
	.align	4
        /*0000*/ 	.byte	0x02, 0x09, 0x00, 0x00, 0x02, 0x02, 0x01, 0x00, 0x02, 0x05, 0x05, 0x00, 0x03, 0x07, 0x01, 0x01
        /*0010*/ 	.byte	0x02, 0x03, 0x00, 0x00, 0x02, 0x06, 0x01, 0x00, 0x04, 0x0b, 0x08, 0x00, 0x09, 0x00, 0x00, 0x00
        /*0020*/ 	.byte	0x00, 0x00, 0x00, 0x00


//--------------------- .nv.info._Z20matrix_transpose_colIfEvPT_S1_ii --------------------------
	.section	.nv.info._Z20matrix_transpose_colIfEvPT_S1_ii,"",@"SHT_CUDA_INFO"
	.sectionflags	@""
	.align	4


	//----- nvinfo : EIATTR_CUDA_API_VERSION
	.align		4
        /*0000*/ 	.byte	0x04, 0x37
        /*0002*/ 	.short	(.L_7 - .L_6)
.L_6:
        /*0004*/ 	.word	0x00000082


	//----- nvinfo : EIATTR_KPARAM_INFO
	.align		4
.L_7:
        /*0008*/ 	.byte	0x04, 0x17
        /*000a*/ 	.short	(.L_9 - .L_8)
.L_8:
        /*000c*/ 	.word	0x00000000
        /*0010*/ 	.short	0x0003
        /*0012*/ 	.short	0x0014
        /*0014*/ 	.byte	0x00, 0xf0, 0x11, 0x00


	//----- nvinfo : EIATTR_KPARAM_INFO
	.align		4
.L_9:
        /*0018*/ 	.byte	0x04, 0x17
        /*001a*/ 	.short	(.L_11 - .L_10)
.L_10:
        /*001c*/ 	.word	0x00000000
        /*0020*/ 	.short	0x0002
        /*0022*/ 	.short	0x0010
        /*0024*/ 	.byte	0x00, 0xf0, 0x11, 0x00


	//----- nvinfo : EIATTR_KPARAM_INFO
	.align		4
.L_11:
        /*0028*/ 	.byte	0x04, 0x17
        /*002a*/ 	.short	(.L_13 - .L_12)
.L_12:
        /*002c*/ 	.word	0x00000000
        /*0030*/ 	.short	0x0001
        /*0032*/ 	.short	0x0008
        /*0034*/ 	.byte	0x00, 0xf5, 0x21, 0x00


	//----- nvinfo : EIATTR_KPARAM_INFO
	.align		4
.L_13:
        /*0038*/ 	.byte	0x04, 0x17
        /*003a*/ 	.short	(.L_15 - .L_14)
.L_14:
        /*003c*/ 	.word	0x00000000
        /*0040*/ 	.short	0x0000
        /*0042*/ 	.short	0x0000
        /*0044*/ 	.byte	0x00, 0xf5, 0x21, 0x00


	//----- nvinfo : EIATTR_SPARSE_MMA_MASK
	.align		4
.L_15:
        /*0048*/ 	.byte	0x03, 0x50
        /*004a*/ 	.short	0x0000


	//----- nvinfo : EIATTR_MAXREG_COUNT
	.align		4
        /*004c*/ 	.byte	0x03, 0x1b
        /*004e*/ 	.short	0x00ff


	//----- nvinfo : EIATTR_MERCURY_ISA_VERSION
	.align		4
        /*0050*/ 	.byte	0x03, 0x5f
        /*0052*/ 	.short	0x0101


	//----- nvinfo : EIATTR_VRC_CTA_INIT_COUNT
	.align		4
        /*0054*/ 	.byte	0x02, 0x4a
	.zero		1
	.zero		1


	//----- nvinfo : EIATTR_EXIT_INSTR_OFFSETS
	.align		4
        /*0058*/ 	.byte	0x04, 0x1c
        /*005a*/ 	.short	(.L_17 - .L_16)


	//   ....[0]....
.L_16:
        /*005c*/ 	.word	0x000000c0


	//   ....[1]....
        /*0060*/ 	.word	0x00000160


	//----- nvinfo : EIATTR_CBANK_PARAM_SIZE
	.align		4
.L_17:
        /*0064*/ 	.byte	0x03, 0x19
        /*0066*/ 	.short	0x0018


	//----- nvinfo : EIATTR_PARAM_CBANK
	.align		4
        /*0068*/ 	.byte	0x04, 0x0a
        /*006a*/ 	.short	(.L_19 - .L_18)
	.align		4
.L_18:
        /*006c*/ 	.word	index@(.nv.constant0._Z20matrix_transpose_colIfEvPT_S1_ii)
        /*0070*/ 	.short	0x0380
        /*0072*/ 	.short	0x0018


	//----- nvinfo : EIATTR_SW_WAR
	.align		4
.L_19:
        /*0074*/ 	.byte	0x04, 0x36
        /*0076*/ 	.short	(.L_21 - .L_20)
.L_20:
        /*0078*/ 	.word	0x00000008
.L_21:


//--------------------- .nv.callgraph             --------------------------
	.section	.nv.callgraph,"",@"SHT_CUDA_CALLGRAPH"
	.align	4
	.sectionentsize	8
	.align		4
        /*0000*/ 	.word	0x00000000
	.align		4
        /*0004*/ 	.word	0xffffffff
	.align		4
        /*0008*/ 	.word	0x00000000
	.align		4
        /*000c*/ 	.word	0xfffffffe
	.align		4
        /*0010*/ 	.word	0x00000000
	.align		4
        /*0014*/ 	.word	0xfffffffd
	.align		4
        /*0018*/ 	.word	0x00000000
	.align		4
        /*001c*/ 	.word	0xfffffffc


//--------------------- .text._Z20matrix_transpose_colIfEvPT_S1_ii --------------------------
	.section	.text._Z20matrix_transpose_colIfEvPT_S1_ii,"ax",@progbits
	.align	128
        .global         _Z20matrix_transpose_colIfEvPT_S1_ii
        .type           _Z20matrix_transpose_colIfEvPT_S1_ii,@function
        .size           _Z20matrix_transpose_colIfEvPT_S1_ii,(.L_x_1 - _Z20matrix_transpose_colIfEvPT_S1_ii)
        .other          _Z20matrix_transpose_colIfEvPT_S1_ii,@"STO_CUDA_ENTRY STV_DEFAULT"
_Z20matrix_transpose_colIfEvPT_S1_ii:
.text._Z20matrix_transpose_colIfEvPT_S1_ii:
[----:B------:R-:W-:Y:S01]  /*0000*/  LDC R1, c[0x0][0x37c] ;  /* 0x0000df00ff017b82 */ /* 0x000fe20000000800 */
[----:B------:R-:W0:Y:S01]  /*0010*/  S2R R7, SR_TID.X ;  /* 0x0000000000077919 */ /* 0x000e220000002100 */
[----:B------:R-:W1:Y:S01]  /*0020*/  LDCU UR4, c[0x0][0x364] ;  /* 0x00006c80ff0477ac */ /* 0x000e620008000800 */
[----:B------:R-:W0:Y:S01]  /*0030*/  S2R R2, SR_CTAID.X ;  /* 0x0000000000027919 */ /* 0x000e220000002500 */
[----:B------:R-:W0:Y:S01]  /*0040*/  LDCU UR5, c[0x0][0x360] ;  /* 0x00006c00ff0577ac */ /* 0x000e220008000800 */
[----:B------:R-:W1:Y:S01]  /*0050*/  S2R R0, SR_TID.Y ;  /* 0x0000000000007919 */ /* 0x000e620000002200 */
[----:B------:R-:W2:Y:S01]  /*0060*/  LDCU.64 UR6, c[0x0][0x390] ;  /* 0x00007200ff0677ac */ /* 0x000ea20008000a00 */
[----:B------:R-:W1:Y:S01]  /*0070*/  S2R R3, SR_CTAID.Y ;  /* 0x0000000000037919 */ /* 0x000e620000002600 */
[----:B0-----:R-:W-:-:S05]  /*0080*/  IMAD R7, R2, UR5, R7 ;  /* 0x0000000502077c24 */ /* 0x001fca000f8e0207 */
[----:B--2---:R-:W-:Y:S01]  /*0090*/  ISETP.GE.U32.AND P0, PT, R7, UR7, PT ;  /* 0x0000000707007c0c */ /* 0x004fe2000bf06070 */
[----:B-1----:R-:W-:-:S05]  /*00a0*/  IMAD R0, R3, UR4, R0 ;  /* 0x0000000403007c24 */ /* 0x002fca000f8e0200 */
[----:B------:R-:W-:-:S13]  /*00b0*/  ISETP.GE.U32.OR P0, PT, R0, UR6, P0 ;  /* 0x0000000600007c0c */ /* 0x000fda0008706470 */
[----:B------:R-:W-:Y:S05]  /*00c0*/  @P0 EXIT ;  /* 0x000000000000094d */ /* 0x000fea0003800000 */
[----:B------:R-:W0:Y:S01]  /*00d0*/  LDC.64 R2, c[0x0][0x380] ;  /* 0x0000e000ff027b82 */ /* 0x000e220000000a00 */
[----:B------:R-:W1:Y:S01]  /*00e0*/  LDCU.64 UR4, c[0x0][0x358] ;  /* 0x00006b00ff0477ac */ /* 0x000e620008000a00 */
[----:B------:R-:W-:-:S04]  /*00f0*/  IMAD R5, R7, UR6, R0 ;  /* 0x0000000607057c24 */ /* 0x000fc8000f8e0200 */
[----:B0-----:R-:W-:Y:S02]  /*0100*/  IMAD.WIDE.U32 R2, R5, 0x4, R2 ;  /* 0x0000000405027825 */ /* 0x001fe400078e0002 */
[----:B------:R-:W0:Y:S04]  /*0110*/  LDC.64 R4, c[0x0][0x388] ;  /* 0x0000e200ff047b82 */ /* 0x000e280000000a00 */
[----:B-1----:R-:W2:Y:S01]  /*0120*/  LDG.E R3, desc[UR4][R2.64] ;  /* 0x0000000402037981 */ /* 0x002ea2000c1e1900 */
[----:B------:R-:W-:-:S04]  /*0130*/  IMAD R7, R0, UR7, R7 ;  /* 0x0000000700077c24 */ /* 0x000fc8000f8e0207 */
[----:B0-----:R-:W-:-:S05]  /*0140*/  IMAD.WIDE.U32 R4, R7, 0x4, R4 ;  /* 0x0000000407047825 */ /* 0x001fca00078e0004 */
[----:B--2---:R-:W-:Y:S01]  /*0150*/  STG.E desc[UR4][R4.64], R3 ;  /* 0x0000000304007986 */ /* 0x004fe2000c101904 */
[----:B------:R-:W-:Y:S05]  /*0160*/  EXIT ;  /* 0x000000000000794d */ /* 0x000fea0003800000 */
.L_x_0:
[----:B------:R-:W-:-:S00]  /*0170*/  BRA `(.L_x_0) ;  /* 0xfffffffc00fc7947 */ /* 0x000fc0000383ffff */
[----:B------:R-:W-:-:S00]  /*0180*/  NOP ;  /* 0x0000000000007918 */ /* 0x000fc00000000000 */
[----:B------:R-:W-:-:S00]  /*0190*/  NOP ;  /* 0x0000000000007918 */ /* 0x000fc00000000000 */
[----:B------:R-:W-:-:S00]  /*01a0*/  NOP ;  /* 0x0000000000007918 */ /* 0x000fc00000000000 */
[----:B------:R-:W-:-:S00]  /*01b0*/  NOP ;  /* 0x0000000000007918 */ /* 0x000fc00000000000 */
[----:B------:R-:W-:-:S00]  /*01c0*/  NOP ;  /* 0x0000000000007918 */ /* 0x000fc00000000000 */
[----:B------:R-:W-:-:S00]  /*01d0*/  NOP ;  /* 0x0000000000007918 */ /* 0x000fc00000000000 */
[----:B------:R-:W-:-:S00]  /*01e0*/  NOP ;  /* 0x0000000000007918 */ /* 0x000fc00000000000 */
[----:B------:R-:W-:-:S00]  /*01f0*/  NOP ;  /* 0x0000000000007918 */ /* 0x000fc00000000000 */
.L_x_1:


//--------------------- .nv.shared.reserved.0     --------------------------
	.section	.nv.shared.reserved.0,"aw",@nobits
	.weak		__nv_reservedSMEM_offset_0_alias
	.size		__nv_reservedSMEM_offset_0_alias, 0, 64
	.other		__nv_reservedSMEM_offset_0_alias,@"STO_CUDA_RESERVED_SHARED STV_DEFAULT"
__nv_reservedSMEM_offset_0_alias:
	.zero		0
	.zero		64


//--------------------- .nv.constant0._Z20matrix_transpose_colIfEvPT_S1_ii --------------------------
	.section	.nv.constant0._Z20matrix_transpose_colIfEvPT_S1_ii,"a",@progbits
	.sectionflags	@""
	.align	4
.nv.constant0._Z20matrix_transpose_colIfEvPT_S1_ii:
	.zero		920


//--------------------- SYMBOLS --------------------------

	.type		.nv.reservedSmem.offset0,@object
	.size		.nv.reservedSmem.offset0,0x4
